	.headerflags	@"EF_CUDA_TEXMODE_UNIFIED EF_CUDA_64BIT_ADDRESS EF_CUDA_ACCELERATORS EF_CUDA_SM90 EF_CUDA_VIRTUAL_SM(EF_CUDA_SM90)"
	.elftype	@"ET_EXEC"


//--------------------- .nv.info                  --------------------------
	.section	.nv.info,"",@"SHT_CUDA_INFO"
	.align	4


	//----- nvinfo : EIATTR_REGCOUNT
	.align		4
        /*0000*/ 	.byte	0x04, 0x2f
        /*0002*/ 	.short	(.L_1 - .L_0)
	.align		4
.L_0:
        /*0004*/ 	.word	index@(triton_poi_fused_add_clamp_26)
        /*0008*/ 	.word	0x0000000c


	//----- nvinfo : EIATTR_MIN_STACK_SIZE
	.align		4
.L_1:
        /*000c*/ 	.byte	0x04, 0x12
        /*000e*/ 	.short	(.L_3 - .L_2)
	.align		4
.L_2:
        /*0010*/ 	.word	index@(triton_poi_fused_add_clamp_26)
        /*0014*/ 	.word	0x00000000


	//----- nvinfo : EIATTR_FRAME_SIZE
	.align		4
.L_3:
        /*0018*/ 	.byte	0x04, 0x11
        /*001a*/ 	.short	(.L_5 - .L_4)
	.align		4
.L_4:
        /*001c*/ 	.word	index@(triton_poi_fused_add_clamp_26)
        /*0020*/ 	.word	0x00000000


	//----- nvinfo : EIATTR_MIN_STACK_SIZE
	.align		4
.L_5:
        /*0024*/ 	.byte	0x04, 0x12
        /*0026*/ 	.short	(.L_7 - .L_6)
	.align		4
.L_6:
        /*0028*/ 	.word	index@(triton_poi_fused_add_clamp_26)
        /*002c*/ 	.word	0x00000000
.L_7:


//--------------------- .nv.info.triton_poi_fused_add_clamp_26 --------------------------
	.section	.nv.info.triton_poi_fused_add_clamp_26,"",@"SHT_CUDA_INFO"
	.sectionflags	@""
	.align	4


	//----- nvinfo : EIATTR_CUDA_API_VERSION
	.align		4
        /*0000*/ 	.byte	0x04, 0x37
        /*0002*/ 	.short	(.L_9 - .L_8)
.L_8:
        /*0004*/ 	.word	0x0000007c


	//----- nvinfo : EIATTR_KPARAM_INFO
	.align		4
.L_9:
        /*0008*/ 	.byte	0x04, 0x17
        /*000a*/ 	.short	(.L_11 - .L_10)
.L_10:
        /*000c*/ 	.word	0x00000000
        /*0010*/ 	.short	0x0001
        /*0012*/ 	.short	0x0008
        /*0014*/ 	.byte	0x00, 0xf0, 0x11, 0x00


	//----- nvinfo : EIATTR_KPARAM_INFO
	.align		4
.L_11:
        /*0018*/ 	.byte	0x04, 0x17
        /*001a*/ 	.short	(.L_13 - .L_12)
.L_12:
        /*001c*/ 	.word	0x00000000
        /*0020*/ 	.short	0x0000
        /*0022*/ 	.short	0x0000
        /*0024*/ 	.byte	0x00, 0xf4, 0x21, 0x00


	//----- nvinfo : EIATTR_SPARSE_MMA_MASK
	.align		4
.L_13:
        /*0028*/ 	.byte	0x03, 0x50
        /*002a*/ 	.short	0x0000


	//----- nvinfo : EIATTR_MAXREG_COUNT
	.align		4
        /*002c*/ 	.byte	0x03, 0x1b
        /*002e*/ 	.short	0x00ff


	//----- nvinfo : EIATTR_EXIT_INSTR_OFFSETS
	.align		4
        /*0030*/ 	.byte	0x04, 0x1c
        /*0032*/ 	.short	(.L_15 - .L_14)


	//   ....[0]....
.L_14:
        /*0034*/ 	.word	0x000001e0


	//   ....[1]....
        /*0038*/ 	.word	0x00000200


	//----- nvinfo : EIATTR_REQNTID
	.align		4
.L_15:
        /*003c*/ 	.byte	0x04, 0x10
        /*003e*/ 	.short	(.L_17 - .L_16)
.L_16:
        /*0040*/ 	.word	0x00000080
        /*0044*/ 	.word	0x00000001
        /*0048*/ 	.word	0x00000001


	//----- nvinfo : EIATTR_CBANK_PARAM_SIZE
	.align		4
.L_17:
        /*004c*/ 	.byte	0x03, 0x19
        /*004e*/ 	.short	0x000c


	//----- nvinfo : EIATTR_PARAM_CBANK
	.align		4
        /*0050*/ 	.byte	0x04, 0x0a
        /*0052*/ 	.short	(.L_19 - .L_18)
	.align		4
.L_18:
        /*0054*/ 	.word	index@(.nv.constant0.triton_poi_fused_add_clamp_26)
        /*0058*/ 	.short	0x0210
        /*005a*/ 	.short	0x000c


	//----- nvinfo : EIATTR_SW_WAR
	.align		4
.L_19:
        /*005c*/ 	.byte	0x04, 0x36
        /*005e*/ 	.short	(.L_21 - .L_20)
.L_20:
        /*0060*/ 	.word	0x00000008
.L_21:


//--------------------- .nv.callgraph             --------------------------
	.section	.nv.callgraph,"",@"SHT_CUDA_CALLGRAPH"
	.align	4
	.sectionentsize	8
	.align		4
        /*0000*/ 	.word	0x00000000
	.align		4
        /*0004*/ 	.word	0xffffffff
	.align		4
        /*0008*/ 	.word	0x00000000
	.align		4
        /*000c*/ 	.word	0xfffffffe
	.align		4
        /*0010*/ 	.word	0x00000000
	.align		4
        /*0014*/ 	.word	0xfffffffd
	.align		4
        /*0018*/ 	.word	0x00000000
	.align		4
        /*001c*/ 	.word	0xfffffffc


//--------------------- .text.triton_poi_fused_add_clamp_26 --------------------------
	.section	.text.triton_poi_fused_add_clamp_26,"ax",@progbits
	.align	128
        .global         triton_poi_fused_add_clamp_26
        .type           triton_poi_fused_add_clamp_26,@function
        .size           triton_poi_fused_add_clamp_26,(.L_x_1 - triton_poi_fused_add_clamp_26)
        .other          triton_poi_fused_add_clamp_26,@"STO_CUDA_ENTRY STV_DEFAULT"
triton_poi_fused_add_clamp_26:
.text.triton_poi_fused_add_clamp_26:
[----:B------:R-:W0:Y:S02]  /*0000*/  LDC R1, c[0x0][0x28] ;  /* 0x00000a00ff017b82 */ /* 0x000e240000000800 */
[----:B------:R-:W1:Y:S01]  /*0010*/  S2R R0, SR_TID.X ;  /* 0x0000000000007919 */ /* 0x000e620000002100 */
[----:B------:R-:W-:Y:S01]  /*0020*/  IMAD.MOV.U32 R3, RZ, RZ, 0x3de81168 ;  /* 0x3de81168ff037424 */ /* 0x000fe200078e00ff */
[----:B------:R-:W2:Y:S01]  /*0030*/  LDC.64 R6, c[0x0][0x210] ;  /* 0x00008400ff067b82 */ /* 0x000ea20000000a00 */
[----:B------:R-:W-:Y:S01]  /*0040*/  ULDC.64 UR4, c[0x0][0x208] ;  /* 0x0000820000047ab9 */ /* 0x000fe20000000a00 */
[----:B------:R-:W3:Y:S01]  /*0050*/  S2R R5, SR_CTAID.X ;  /* 0x0000000000057919 */ /* 0x000ee20000002500 */
[----:B-1----:R-:W-:-:S05]  /*0060*/  IMAD.SHL.U32 R0, R0, 0x2, RZ ;  /* 0x0000000200007824 */ /* 0x002fca00078e00ff */
[----:B------:R-:W-:-:S05]  /*0070*/  LOP3.LUT R0, R0, 0xfe, RZ, 0xc0, !PT ;  /* 0x000000fe00007812 */ /* 0x000fca00078ec0ff */
[----:B---3--:R-:W-:-:S04]  /*0080*/  IMAD R5, R5, 0x100, R0 ;  /* 0x0000010005057824 */ /* 0x008fc800078e0200 */
[C---:B------:R-:W-:Y:S01]  /*0090*/  VIADD R9, R5.reuse, 0x1 ;  /* 0x0000000105097836 */ /* 0x040fe20000000000 */
[----:B------:R-:W-:Y:S01]  /*00a0*/  I2FP.F32.S32 R0, R5 ;  /* 0x0000000500007245 */ /* 0x000fe20000201400 */
[C---:B--2---:R-:W-:Y:S01]  /*00b0*/  IMAD.WIDE R6, R5.reuse, 0x8, R6 ;  /* 0x0000000805067825 */ /* 0x044fe200078e0206 */
[----:B------:R-:W-:Y:S02]  /*00c0*/  ISETP.GE.AND P0, PT, R5, 0x161, PT ;  /* 0x000001610500780c */ /* 0x000fe40003f06270 */
[----:B------:R-:W-:Y:S01]  /*00d0*/  I2FP.F32.S32 R2, R9 ;  /* 0x0000000900027245 */ /* 0x000fe20000201400 */
[----:B------:R-:W-:Y:S01]  /*00e0*/  FADD R0, R0, 0.5 ;  /* 0x3f00000000007421 */ /* 0x000fe20000000000 */
[----:B------:R-:W-:-:S03]  /*00f0*/  ISETP.GE.AND P1, PT, R9, 0x161, PT ;  /* 0x000001610900780c */ /* 0x000fc60003f26270 */
[----:B------:R-:W-:Y:S01]  /*0100*/  FFMA R0, R0, R3, -0.5 ;  /* 0xbf00000000007423 */ /* 0x000fe20000000003 */
[----:B------:R-:W-:-:S04]  /*0110*/  FADD R2, R2, 0.5 ;  /* 0x3f00000002027421 */ /* 0x000fc80000000000 */
[----:B------:R-:W-:Y:S01]  /*0120*/  FMNMX R0, RZ, R0, !PT ;  /* 0x00000000ff007209 */ /* 0x000fe20007800000 */
[----:B------:R-:W-:-:S05]  /*0130*/  FFMA R2, R2, R3, -0.5 ;  /* 0xbf00000002027423 */ /* 0x000fca0000000003 */
[----:B------:R-:W1:Y:S01]  /*0140*/  F2I.TRUNC.NTZ R0, R0 ;  /* 0x0000000000007305 */ /* 0x000e62000020f100 */
[----:B------:R-:W-:-:S07]  /*0150*/  FMNMX R8, RZ, R2, !PT ;  /* 0x00000002ff087209 */ /* 0x000fce0007800000 */
[----:B------:R-:W2:Y:S01]  /*0160*/  F2I.TRUNC.NTZ R8, R8 ;  /* 0x0000000800087305 */ /* 0x000ea2000020f100 */
[----:B-1----:R-:W-:-:S05]  /*0170*/  VIMNMX R2, R0, 0x26, PT ;  /* 0x0000002600027848 */ /* 0x002fca0003fe0100 */
[----:B------:R-:W-:Y:S01]  /*0180*/  VIADD R2, R2, 0x1 ;  /* 0x0000000102027836 */ /* 0x000fe20000000000 */
[----:B--2---:R-:W-:-:S04]  /*0190*/  VIMNMX R4, R8, 0x26, PT ;  /* 0x0000002608047848 */ /* 0x004fc80003fe0100 */
[----:B------:R-:W-:Y:S01]  /*01a0*/  SHF.R.S32.HI R3, RZ, 0x1f, R2 ;  /* 0x0000001fff037819 */ /* 0x000fe20000011402 */
[----:B------:R-:W-:-:S04]  /*01b0*/  VIADD R4, R4, 0x1 ;  /* 0x0000000104047836 */ /* 0x000fc80000000000 */
[----:B------:R1:W-:Y:S01]  /*01c0*/  @!P0 STG.E.64 desc[UR4][R6.64], R2 ;  /* 0x0000000206008986 */ /* 0x0003e2000c101b04 */
[----:B------:R-:W-:Y:S01]  /*01d0*/  SHF.R.S32.HI R5, RZ, 0x1f, R4 ;  /* 0x0000001fff057819 */ /* 0x000fe20000011404 */
[----:B------:R-:W-:Y:S06]  /*01e0*/  @P1 EXIT ;  /* 0x000000000000194d */ /* 0x000fec0003800000 */
[----:B------:R-:W-:Y:S01]  /*01f0*/  STG.E.64 desc[UR4][R6.64+0x8], R4 ;  /* 0x0000080406007986 */ /* 0x000fe2000c101b04 */
[----:B------:R-:W-:Y:S05]  /*0200*/  EXIT ;  /* 0x000000000000794d */ /* 0x000fea0003800000 */
.L_x_0:
[----:B------:R-:W-:-:S00]  /*0210*/  BRA `(.L_x_0) ;  /* 0xfffffffc00fc7947 */ /* 0x000fc0000383ffff */
[----:B------:R-:W-:-:S00]  /*0220*/  NOP ;  /* 0x0000000000007918 */ /* 0x000fc00000000000 */
        /* <DEDUP_REMOVED lines=13> */
.L_x_1:


//--------------------- .nv.constant0.triton_poi_fused_add_clamp_26 --------------------------
	.section	.nv.constant0.triton_poi_fused_add_clamp_26,"a",@progbits
	.sectionflags	@""
	.align	4
.nv.constant0.triton_poi_fused_add_clamp_26:
	.zero		540
